//
// Generated by NVIDIA NVVM Compiler
//
// Compiler Build ID: CL-36424714
// Cuda compilation tools, release 13.0, V13.0.88
// Based on NVVM 20.0.0
//

.version 9.0
.target sm_100
.address_size 64

	// .globl	_Z5add_2iPfS_

.visible .entry _Z5add_2iPfS_(
	.param .u32 _Z5add_2iPfS__param_0,
	.param .u64 .ptr .align 1 _Z5add_2iPfS__param_1,
	.param .u64 .ptr .align 1 _Z5add_2iPfS__param_2
)
{
	.reg .pred 	%p<2>;
	.reg .b32 	%r<6>;
	.reg .b32 	%f<4>;
	.reg .b64 	%rd<8>;

	ld.param.u32 	%r2, [_Z5add_2iPfS__param_0];
	ld.param.u64 	%rd1, [_Z5add_2iPfS__param_1];
	ld.param.u64 	%rd2, [_Z5add_2iPfS__param_2];
	mov.u32 	%r3, %ctaid.x;
	mov.u32 	%r4, %ntid.x;
	mov.u32 	%r5, %tid.x;
	mad.lo.s32 	%r1, %r3, %r4, %r5;
	setp.ge.s32 	%p1, %r1, %r2;
	@%p1 bra 	$L__BB0_2;
	cvta.to.global.u64 	%rd3, %rd1;
	cvta.to.global.u64 	%rd4, %rd2;
	mul.wide.s32 	%rd5, %r1, 4;
	add.s64 	%rd6, %rd3, %rd5;
	ld.global.f32 	%f1, [%rd6];
	add.s64 	%rd7, %rd4, %rd5;
	ld.global.f32 	%f2, [%rd7];
	add.f32 	%f3, %f1, %f2;
	st.global.f32 	[%rd7], %f3;
$L__BB0_2:
	ret;

}


// ===== COMPILED SASS (sm_100) =====

	.target	sm_100

	.elftype	@"ET_EXEC"


//--------------------- .note.nv.tkinfo           --------------------------
	.section	.note.nv.tkinfo,"",@"SHT_NOTE"
	.sectionflags	@"SHF_NOTE_NV_TKINFO"
	.tkinfo
        /*0018*/ 	.word	0x00000002
        /*0030*/ 	.string	""
        /*0030*/ 	.string	"ptxas"
        /*0030*/ 	.string	"Cuda compilation tools, release 13.0, V13.0.88"
        /*0030*/ 	.string	"Build cuda_13.0.r13.0/compiler.36424714_0"
        /*0030*/ 	.string	"-arch sm_100 -m 64 "



//--------------------- .note.nv.cuinfo           --------------------------
	.section	.note.nv.cuinfo,"",@"SHT_NOTE"
	.sectionflags	@"SHF_NOTE_NV_CUINFO"
        /*0018*/ 	.short	0x0002
        /*001a*/ 	.short	0x0064
        /*001c*/ 	.short	0x0082
	.zero		2


//--------------------- .nv.info                  --------------------------
	.section	.nv.info,"",@"SHT_CUDA_INFO"
	.align	4


	//----- nvinfo : EIATTR_REGCOUNT
	.align		4
        /*0000*/ 	.byte	0x04, 0x2f
        /*0002*/ 	.short	(.L_1 - .L_0)
	.align		4
.L_0:
        /*0004*/ 	.word	index@(_Z5add_2iPfS_)
        /*0008*/ 	.word	0x0000000a


	//----- nvinfo : EIATTR_FRAME_SIZE
	.align		4
.L_1:
        /*000c*/ 	.byte	0x04, 0x11
        /*000e*/ 	.short	(.L_3 - .L_2)
	.align		4
.L_2:
        /*0010*/ 	.word	index@(_Z5add_2iPfS_)
        /*0014*/ 	.word	0x00000000


	//----- nvinfo : EIATTR_MIN_STACK_SIZE
	.align		4
.L_3:
        /*0018*/ 	.byte	0x04, 0x12
        /*001a*/ 	.short	(.L_5 - .L_4)
	.align		4
.L_4:
        /*001c*/ 	.word	index@(_Z5add_2iPfS_)
        /*0020*/ 	.word	0x00000000
.L_5:


//--------------------- .nv.compat                --------------------------
	.section	.nv.compat,"",@"SHT_CUDA_COMPAT_INFO"
	.align	4
        /*0000*/ 	.byte	0x02, 0x09, 0x00, 0x00, 0x02, 0x02, 0x01, 0x00, 0x02, 0x05, 0x05, 0x00, 0x03, 0x07, 0x01, 0x01
        /*0010*/ 	.byte	0x02, 0x03, 0x00, 0x00, 0x02, 0x06, 0x01, 0x00, 0x04, 0x0b, 0x08, 0x00, 0x09, 0x00, 0x00, 0x00
        /*0020*/ 	.byte	0x00, 0x00, 0x00, 0x00


//--------------------- .nv.info._Z5add_2iPfS_    --------------------------
	.section	.nv.info._Z5add_2iPfS_,"",@"SHT_CUDA_INFO"
	.sectionflags	@""
	.align	4


	//----- nvinfo : EIATTR_CUDA_API_VERSION
	.align		4
        /*0000*/ 	.byte	0x04, 0x37
        /*0002*/ 	.short	(.L_7 - .L_6)
.L_6:
        /*0004*/ 	.word	0x00000082


	//----- nvinfo : EIATTR_KPARAM_INFO
	.align		4
.L_7:
        /*0008*/ 	.byte	0x04, 0x17
        /*000a*/ 	.short	(.L_9 - .L_8)
.L_8:
        /*000c*/ 	.word	0x00000000
        /*0010*/ 	.short	0x0002
        /*0012*/ 	.short	0x0010
        /*0014*/ 	.byte	0x00, 0xf5, 0x21, 0x00


	//----- nvinfo : EIATTR_KPARAM_INFO
	.align		4
.L_9:
        /*0018*/ 	.byte	0x04, 0x17
        /*001a*/ 	.short	(.L_11 - .L_10)
.L_10:
        /*001c*/ 	.word	0x00000000
        /*0020*/ 	.short	0x0001
        /*0022*/ 	.short	0x0008
        /*0024*/ 	.byte	0x00, 0xf5, 0x21, 0x00


	//----- nvinfo : EIATTR_KPARAM_INFO
	.align		4
.L_11:
        /*0028*/ 	.byte	0x04, 0x17
        /*002a*/ 	.short	(.L_13 - .L_12)
.L_12:
        /*002c*/ 	.word	0x00000000
        /*0030*/ 	.short	0x0000
        /*0032*/ 	.short	0x0000
        /*0034*/ 	.byte	0x00, 0xf0, 0x11, 0x00


	//----- nvinfo : EIATTR_SPARSE_MMA_MASK
	.align		4
.L_13:
        /*0038*/ 	.byte	0x03, 0x50
        /*003a*/ 	.short	0x0000


	//----- nvinfo : EIATTR_MAXREG_COUNT
	.align		4
        /*003c*/ 	.byte	0x03, 0x1b
        /*003e*/ 	.short	0x00ff


	//----- nvinfo : EIATTR_MERCURY_ISA_VERSION
	.align		4
        /*0040*/ 	.byte	0x03, 0x5f
        /*0042*/ 	.short	0x0101


	//----- nvinfo : EIATTR_VRC_CTA_INIT_COUNT
	.align		4
        /*0044*/ 	.byte	0x02, 0x4a
	.zero		1
	.zero		1


	//----- nvinfo : EIATTR_EXIT_INSTR_OFFSETS
	.align		4
        /*0048*/ 	.byte	0x04, 0x1c
        /*004a*/ 	.short	(.L_15 - .L_14)


	//   ....[0]....
.L_14:
        /*004c*/ 	.word	0x00000070


	//   ....[1]....
        /*0050*/ 	.word	0x00000110


	//----- nvinfo : EIATTR_CBANK_PARAM_SIZE
	.align		4
.L_15:
        /*0054*/ 	.byte	0x03, 0x19
        /*0056*/ 	.short	0x0018


	//----- nvinfo : EIATTR_PARAM_CBANK
	.align		4
        /*0058*/ 	.byte	0x04, 0x0a
        /*005a*/ 	.short	(.L_17 - .L_16)
	.align		4
.L_16:
        /*005c*/ 	.word	index@(.nv.constant0._Z5add_2iPfS_)
        /*0060*/ 	.short	0x0380
        /*0062*/ 	.short	0x0018


	//----- nvinfo : EIATTR_SW_WAR
	.align		4
.L_17:
        /*0064*/ 	.byte	0x04, 0x36
        /*0066*/ 	.short	(.L_19 - .L_18)
.L_18:
        /*0068*/ 	.word	0x00000008
.L_19:


//--------------------- .nv.callgraph             --------------------------
	.section	.nv.callgraph,"",@"SHT_CUDA_CALLGRAPH"
	.align	4
	.sectionentsize	8
	.align		4
        /*0000*/ 	.word	0x00000000
	.align		4
        /*0004*/ 	.word	0xffffffff
	.align		4
        /*0008*/ 	.word	0x00000000
	.align		4
        /*000c*/ 	.word	0xfffffffe
	.align		4
        /*0010*/ 	.word	0x00000000
	.align		4
        /*0014*/ 	.word	0xfffffffd
	.align		4
        /*0018*/ 	.word	0x00000000
	.align		4
        /*001c*/ 	.word	0xfffffffc


//--------------------- .text._Z5add_2iPfS_       --------------------------
	.section	.text._Z5add_2iPfS_,"ax",@progbits
	.align	128
        .global         _Z5add_2iPfS_
        .type           _Z5add_2iPfS_,@function
        .size           _Z5add_2iPfS_,(.L_x_1 - _Z5add_2iPfS_)
        .other          _Z5add_2iPfS_,@"STO_CUDA_ENTRY STV_DEFAULT"
_Z5add_2iPfS_:
.text._Z5add_2iPfS_:
[----:B------:R-:W-:Y:S01]  /*0000*/  LDC R1, c[0x0][0x37c] ;  /* 0x0000df00ff017b82 */ /* 0x000fe20000000800 */
[----:B------:R-:W0:Y:S07]  /*0010*/  S2R R0, SR_TID.X ;  /* 0x0000000000007919 */ /* 0x000e2e0000002100 */
[----:B------:R-:W0:Y:S01]  /*0020*/  S2UR UR4, SR_CTAID.X ;  /* 0x00000000000479c3 */ /* 0x000e220000002500 */
[----:B------:R-:W1:Y:S07]  /*0030*/  LDCU UR5, c[0x0][0x380] ;  /* 0x00007000ff0577ac */ /* 0x000e6e0008000800 */
[----:B------:R-:W0:Y:S02]  /*0040*/  LDC R7, c[0x0][0x360] ;  /* 0x0000d800ff077b82 */ /* 0x000e240000000800 */
[----:B0-----:R-:W-:-:S05]  /*0050*/  IMAD R7, R7, UR4, R0 ;  /* 0x0000000407077c24 */ /* 0x001fca000f8e0200 */
[----:B-1----:R-:W-:-:S13]  /*0060*/  ISETP.GE.AND P0, PT, R7, UR5, PT ;  /* 0x0000000507007c0c */ /* 0x002fda000bf06270 */
[----:B------:R-:W-:Y:S05]  /*0070*/  @P0 EXIT ;  /* 0x000000000000094d */ /* 0x000fea0003800000 */
[----:B------:R-:W0:Y:S01]  /*0080*/  LDC.64 R2, c[0x0][0x388] ;  /* 0x0000e200ff027b82 */ /* 0x000e220000000a00 */
[----:B------:R-:W1:Y:S07]  /*0090*/  LDCU.64 UR4, c[0x0][0x358] ;  /* 0x00006b00ff0477ac */ /* 0x000e6e0008000a00 */
[----:B------:R-:W2:Y:S01]  /*00a0*/  LDC.64 R4, c[0x0][0x390] ;  /* 0x0000e400ff047b82 */ /* 0x000ea20000000a00 */
[----:B0-----:R-:W-:-:S06]  /*00b0*/  IMAD.WIDE R2, R7, 0x4, R2 ;  /* 0x0000000407027825 */ /* 0x001fcc00078e0202 */
[----:B-1----:R-:W3:Y:S01]  /*00c0*/  LDG.E R2, desc[UR4][R2.64] ;  /* 0x0000000402027981 */ /* 0x002ee2000c1e1900 */
[----:B--2---:R-:W-:-:S05]  /*00d0*/  IMAD.WIDE R4, R7, 0x4, R4 ;  /* 0x0000000407047825 */ /* 0x004fca00078e0204 */
[----:B------:R-:W3:Y:S02]  /*00e0*/  LDG.E R7, desc[UR4][R4.64] ;  /* 0x0000000404077981 */ /* 0x000ee4000c1e1900 */
[----:B---3--:R-:W-:-:S05]  /*00f0*/  FADD R7, R2, R7 ;  /* 0x0000000702077221 */ /* 0x008fca0000000000 */
[----:B------:R-:W-:Y:S01]  /*0100*/  STG.E desc[UR4][R4.64], R7 ;  /* 0x0000000704007986 */ /* 0x000fe2000c101904 */
[----:B------:R-:W-:Y:S05]  /*0110*/  EXIT ;  /* 0x000000000000794d */ /* 0x000fea0003800000 */
.L_x_0:
[----:B------:R-:W-:-:S00]  /*0120*/  BRA `(.L_x_0) ;  /* 0xfffffffc00fc7947 */ /* 0x000fc0000383ffff */
[----:B------:R-:W-:-:S00]  /*0130*/  NOP ;  /* 0x0000000000007918 */ /* 0x000fc00000000000 */
        /* <DEDUP_REMOVED lines=12> */
.L_x_1:


//--------------------- .nv.shared.reserved.0     --------------------------
	.section	.nv.shared.reserved.0,"aw",@nobits
	.weak		__nv_reservedSMEM_offset_0_alias
	.size		__nv_reservedSMEM_offset_0_alias, 0, 64
	.other		__nv_reservedSMEM_offset_0_alias,@"STO_CUDA_RESERVED_SHARED STV_DEFAULT"
__nv_reservedSMEM_offset_0_alias:
	.zero		0
	.zero		64


//--------------------- .nv.constant0._Z5add_2iPfS_ --------------------------
	.section	.nv.constant0._Z5add_2iPfS_,"a",@progbits
	.sectionflags	@""
	.align	4
.nv.constant0._Z5add_2iPfS_:
	.zero		920


//--------------------- SYMBOLS --------------------------

	.type		.nv.reservedSmem.offset0,@object
	.size		.nv.reservedSmem.offset0,0x4
